















.version 7.8
.target sm_52
.address_size 64






.visible .entry _Z13matmul_kernelPfS_S_iii(
.param .u64 _Z13matmul_kernelPfS_S_iii_param_0,
.param .u64 _Z13matmul_kernelPfS_S_iii_param_1,
.param .u64 _Z13matmul_kernelPfS_S_iii_param_2,
.param .u32 _Z13matmul_kernelPfS_S_iii_param_3,
.param .u32 _Z13matmul_kernelPfS_S_iii_param_4,
.param .u32 _Z13matmul_kernelPfS_S_iii_param_5
)
{
.reg .pred %p<9>;
.reg .f32 %f<30>;
.reg .b32 %r<32>;
.reg .b64 %rd<35>;




ld.param.u64 %rd18, [_Z13matmul_kernelPfS_S_iii_param_0];
ld.param.u64 %rd19, [_Z13matmul_kernelPfS_S_iii_param_1];
ld.param.u64 %rd17, [_Z13matmul_kernelPfS_S_iii_param_2];
ld.param.u32 %r14, [_Z13matmul_kernelPfS_S_iii_param_3];
ld.param.u32 %r12, [_Z13matmul_kernelPfS_S_iii_param_4];
ld.param.u32 %r13, [_Z13matmul_kernelPfS_S_iii_param_5];
cvta.to.global.u64 %rd1, %rd19;
cvta.to.global.u64 %rd2, %rd18;
mov.u32 %r15, %ntid.y;
mov.u32 %r16, %ctaid.y;
mov.u32 %r17, %tid.y;
mad.lo.s32 %r1, %r16, %r15, %r17;
mov.u32 %r18, %ntid.x;
mov.u32 %r19, %ctaid.x;
mov.u32 %r20, %tid.x;
mad.lo.s32 %r2, %r19, %r18, %r20;
setp.ge.s32 %p1, %r1, %r14;
setp.ge.s32 %p2, %r2, %r12;
or.pred %p3, %p1, %p2;
@%p3 bra $L__BB0_9;


setp.lt.s32 %p4, %r13, 1;
mov.f32 %f29, 0f00000000;
@%p4 bra $L__BB0_8;


add.s32 %r22, %r13, -1;
and.b32 %r31, %r13, 3;
setp.lt.u32 %p5, %r22, 3;
mov.f32 %f29, 0f00000000;
mov.u32 %r30, 0;
@%p5 bra $L__BB0_5;


sub.s32 %r29, %r13, %r31;
mul.wide.s32 %rd20, %r2, 4;
add.s64 %rd32, %rd1, %rd20;
mul.lo.s32 %r24, %r13, %r1;
mul.wide.s32 %rd21, %r24, 4;
add.s64 %rd22, %rd2, %rd21;
add.s64 %rd31, %rd22, 8;
mul.wide.s32 %rd5, %r12, 4;


$L__BB0_4:
ld.global.f32 %f12, [%rd32];
ld.global.f32 %f13, [%rd31+-8];
fma.rn.f32 %f14, %f13, %f12, %f29;
add.s64 %rd23, %rd32, %rd5;
ld.global.f32 %f15, [%rd23];
ld.global.f32 %f16, [%rd31+-4];
fma.rn.f32 %f17, %f16, %f15, %f14;
add.s64 %rd24, %rd23, %rd5;
ld.global.f32 %f18, [%rd24];
ld.global.f32 %f19, [%rd31];
fma.rn.f32 %f20, %f19, %f18, %f17;
add.s64 %rd25, %rd24, %rd5;
add.s64 %rd32, %rd25, %rd5;
ld.global.f32 %f21, [%rd25];
ld.global.f32 %f22, [%rd31+4];
fma.rn.f32 %f29, %f22, %f21, %f20;
add.s32 %r30, %r30, 4;
add.s64 %rd31, %rd31, 16;
add.s32 %r29, %r29, -4;
setp.ne.s32 %p6, %r29, 0;
@%p6 bra $L__BB0_4;


$L__BB0_5:
setp.eq.s32 %p7, %r31, 0;
@%p7 bra $L__BB0_8;


mad.lo.s32 %r25, %r30, %r12, %r2;
mul.wide.s32 %rd26, %r25, 4;
add.s64 %rd34, %rd1, %rd26;
mul.wide.s32 %rd11, %r12, 4;
mad.lo.s32 %r26, %r13, %r1, %r30;
mul.wide.s32 %rd27, %r26, 4;
add.s64 %rd33, %rd2, %rd27;


$L__BB0_7:
.pragma "nounroll";
ld.global.f32 %f23, [%rd34];
ld.global.f32 %f24, [%rd33];
fma.rn.f32 %f29, %f24, %f23, %f29;
add.s64 %rd34, %rd34, %rd11;
add.s64 %rd33, %rd33, 4;
add.s32 %r31, %r31, -1;
setp.ne.s32 %p8, %r31, 0;
@%p8 bra $L__BB0_7;


$L__BB0_8:
mad.lo.s32 %r27, %r1, %r12, %r2;
cvta.to.global.u64 %rd28, %rd17;
mul.wide.s32 %rd29, %r27, 4;
add.s64 %rd30, %rd28, %rd29;
st.global.f32 [%rd30], %f29;


$L__BB0_9:
ret;


}




// ===== COMPILED SASS (sm_100) =====

	.target	sm_100

	.elftype	@"ET_EXEC"


//--------------------- .note.nv.tkinfo           --------------------------
	.section	.note.nv.tkinfo,"",@"SHT_NOTE"
	.sectionflags	@"SHF_NOTE_NV_TKINFO"
	.tkinfo
        /*0018*/ 	.word	0x00000002
        /*0030*/ 	.string	""
        /*0030*/ 	.string	"ptxas"
        /*0030*/ 	.string	"Cuda compilation tools, release 13.0, V13.0.88"
        /*0030*/ 	.string	"Build cuda_13.0.r13.0/compiler.36424714_0"
        /*0030*/ 	.string	"-arch sm_100 "



//--------------------- .note.nv.cuinfo           --------------------------
	.section	.note.nv.cuinfo,"",@"SHT_NOTE"
	.sectionflags	@"SHF_NOTE_NV_CUINFO"
        /*0018*/ 	.short	0x0002
        /*001a*/ 	.short	0x0034
        /*001c*/ 	.short	0x0082
	.zero		2


//--------------------- .nv.info                  --------------------------
	.section	.nv.info,"",@"SHT_CUDA_INFO"
	.align	4


	//----- nvinfo : EIATTR_REGCOUNT
	.align		4
        /*0000*/ 	.byte	0x04, 0x2f
        /*0002*/ 	.short	(.L_1 - .L_0)
	.align		4
.L_0:
        /*0004*/ 	.word	index@(_Z13matmul_kernelPfS_S_iii)
        /*0008*/ 	.word	0x00000020


	//----- nvinfo : EIATTR_FRAME_SIZE
	.align		4
.L_1:
        /*000c*/ 	.byte	0x04, 0x11
        /*000e*/ 	.short	(.L_3 - .L_2)
	.align		4
.L_2:
        /*0010*/ 	.word	index@(_Z13matmul_kernelPfS_S_iii)
        /*0014*/ 	.word	0x00000000


	//----- nvinfo : EIATTR_MIN_STACK_SIZE
	.align		4
.L_3:
        /*0018*/ 	.byte	0x04, 0x12
        /*001a*/ 	.short	(.L_5 - .L_4)
	.align		4
.L_4:
        /*001c*/ 	.word	index@(_Z13matmul_kernelPfS_S_iii)
        /*0020*/ 	.word	0x00000000
.L_5:


//--------------------- .nv.compat                --------------------------
	.section	.nv.compat,"",@"SHT_CUDA_COMPAT_INFO"
	.align	4
        /*0000*/ 	.byte	0x02, 0x09, 0x00, 0x00, 0x02, 0x02, 0x01, 0x00, 0x02, 0x05, 0x05, 0x00, 0x03, 0x07, 0x01, 0x01
        /*0010*/ 	.byte	0x02, 0x03, 0x00, 0x00, 0x02, 0x06, 0x01, 0x00, 0x04, 0x0b, 0x08, 0x00, 0x09, 0x00, 0x00, 0x00
        /*0020*/ 	.byte	0x00, 0x00, 0x00, 0x00


//--------------------- .nv.info._Z13matmul_kernelPfS_S_iii --------------------------
	.section	.nv.info._Z13matmul_kernelPfS_S_iii,"",@"SHT_CUDA_INFO"
	.sectionflags	@""
	.align	4


	//----- nvinfo : EIATTR_CUDA_API_VERSION
	.align		4
        /*0000*/ 	.byte	0x04, 0x37
        /*0002*/ 	.short	(.L_7 - .L_6)
.L_6:
        /*0004*/ 	.word	0x00000082


	//----- nvinfo : EIATTR_KPARAM_INFO
	.align		4
.L_7:
        /*0008*/ 	.byte	0x04, 0x17
        /*000a*/ 	.short	(.L_9 - .L_8)
.L_8:
        /*000c*/ 	.word	0x00000000
        /*0010*/ 	.short	0x0005
        /*0012*/ 	.short	0x0020
        /*0014*/ 	.byte	0x00, 0xf0, 0x11, 0x00


	//----- nvinfo : EIATTR_KPARAM_INFO
	.align		4
.L_9:
        /*0018*/ 	.byte	0x04, 0x17
        /*001a*/ 	.short	(.L_11 - .L_10)
.L_10:
        /*001c*/ 	.word	0x00000000
        /*0020*/ 	.short	0x0004
        /*0022*/ 	.short	0x001c
        /*0024*/ 	.byte	0x00, 0xf0, 0x11, 0x00


	//----- nvinfo : EIATTR_KPARAM_INFO
	.align		4
.L_11:
        /*0028*/ 	.byte	0x04, 0x17
        /*002a*/ 	.short	(.L_13 - .L_12)
.L_12:
        /*002c*/ 	.word	0x00000000
        /*0030*/ 	.short	0x0003
        /*0032*/ 	.short	0x0018
        /*0034*/ 	.byte	0x00, 0xf0, 0x11, 0x00


	//----- nvinfo : EIATTR_KPARAM_INFO
	.align		4
.L_13:
        /*0038*/ 	.byte	0x04, 0x17
        /*003a*/ 	.short	(.L_15 - .L_14)
.L_14:
        /*003c*/ 	.word	0x00000000
        /*0040*/ 	.short	0x0002
        /*0042*/ 	.short	0x0010
        /*0044*/ 	.byte	0x00, 0xf0, 0x21, 0x00


	//----- nvinfo : EIATTR_KPARAM_INFO
	.align		4
.L_15:
        /*0048*/ 	.byte	0x04, 0x17
        /*004a*/ 	.short	(.L_17 - .L_16)
.L_16:
        /*004c*/ 	.word	0x00000000
        /*0050*/ 	.short	0x0001
        /*0052*/ 	.short	0x0008
        /*0054*/ 	.byte	0x00, 0xf0, 0x21, 0x00


	//----- nvinfo : EIATTR_KPARAM_INFO
	.align		4
.L_17:
        /*0058*/ 	.byte	0x04, 0x17
        /*005a*/ 	.short	(.L_19 - .L_18)
.L_18:
        /*005c*/ 	.word	0x00000000
        /*0060*/ 	.short	0x0000
        /*0062*/ 	.short	0x0000
        /*0064*/ 	.byte	0x00, 0xf0, 0x21, 0x00


	//----- nvinfo : EIATTR_SPARSE_MMA_MASK
	.align		4
.L_19:
        /*0068*/ 	.byte	0x03, 0x50
        /*006a*/ 	.short	0x0000


	//----- nvinfo : EIATTR_MAXREG_COUNT
	.align		4
        /*006c*/ 	.byte	0x03, 0x1b
        /*006e*/ 	.short	0x00ff


	//----- nvinfo : EIATTR_MERCURY_ISA_VERSION
	.align		4
        /*0070*/ 	.byte	0x03, 0x5f
        /*0072*/ 	.short	0x0101


	//----- nvinfo : EIATTR_VRC_CTA_INIT_COUNT
	.align		4
        /*0074*/ 	.byte	0x02, 0x4a
	.zero		1
	.zero		1


	//----- nvinfo : EIATTR_EXIT_INSTR_OFFSETS
	.align		4
        /*0078*/ 	.byte	0x04, 0x1c
        /*007a*/ 	.short	(.L_21 - .L_20)


	//   ....[0]....
.L_20:
        /*007c*/ 	.word	0x000000c0


	//   ....[1]....
        /*0080*/ 	.word	0x00000c30


	//----- nvinfo : EIATTR_CBANK_PARAM_SIZE
	.align		4
.L_21:
        /*0084*/ 	.byte	0x03, 0x19
        /*0086*/ 	.short	0x0024


	//----- nvinfo : EIATTR_PARAM_CBANK
	.align		4
        /*0088*/ 	.byte	0x04, 0x0a
        /*008a*/ 	.short	(.L_23 - .L_22)
	.align		4
.L_22:
        /*008c*/ 	.word	index@(.nv.constant0._Z13matmul_kernelPfS_S_iii)
        /*0090*/ 	.short	0x0380
        /*0092*/ 	.short	0x0024


	//----- nvinfo : EIATTR_SW_WAR
	.align		4
.L_23:
        /*0094*/ 	.byte	0x04, 0x36
        /*0096*/ 	.short	(.L_25 - .L_24)
.L_24:
        /*0098*/ 	.word	0x00000008
.L_25:


//--------------------- .nv.callgraph             --------------------------
	.section	.nv.callgraph,"",@"SHT_CUDA_CALLGRAPH"
	.align	4
	.sectionentsize	8
	.align		4
        /*0000*/ 	.word	0x00000000
	.align		4
        /*0004*/ 	.word	0xffffffff
	.align		4
        /*0008*/ 	.word	0x00000000
	.align		4
        /*000c*/ 	.word	0xfffffffe
	.align		4
        /*0010*/ 	.word	0x00000000
	.align		4
        /*0014*/ 	.word	0xfffffffd
	.align		4
        /*0018*/ 	.word	0x00000000
	.align		4
        /*001c*/ 	.word	0xfffffffc


//--------------------- .text._Z13matmul_kernelPfS_S_iii --------------------------
	.section	.text._Z13matmul_kernelPfS_S_iii,"ax",@progbits
	.align	128
        .global         _Z13matmul_kernelPfS_S_iii
        .type           _Z13matmul_kernelPfS_S_iii,@function
        .size           _Z13matmul_kernelPfS_S_iii,(.L_x_8 - _Z13matmul_kernelPfS_S_iii)
        .other          _Z13matmul_kernelPfS_S_iii,@"STO_CUDA_ENTRY STV_DEFAULT"
_Z13matmul_kernelPfS_S_iii:
.text._Z13matmul_kernelPfS_S_iii:
[----:B------:R-:W-:Y:S01]  /*0000*/  LDC R1, c[0x0][0x37c] ;  /* 0x0000df00ff017b82 */ /* 0x000fe20000000800 */
[----:B------:R-:W0:Y:S01]  /*0010*/  S2R R0, SR_CTAID.X ;  /* 0x0000000000007919 */ /* 0x000e220000002500 */
[----:B------:R-:W1:Y:S06]  /*0020*/  LDCU UR4, c[0x0][0x364] ;  /* 0x00006c80ff0477ac */ /* 0x000e6c0008000800 */
[----:B------:R-:W2:Y:S01]  /*0030*/  LDC.64 R4, c[0x0][0x398] ;  /* 0x0000e600ff047b82 */ /* 0x000ea20000000a00 */
[----:B------:R-:W0:Y:S01]  /*0040*/  S2R R7, SR_TID.X ;  /* 0x0000000000077919 */ /* 0x000e220000002100 */
[----:B------:R-:W0:Y:S01]  /*0050*/  LDCU UR5, c[0x0][0x360] ;  /* 0x00006c00ff0577ac */ /* 0x000e220008000800 */
[----:B------:R-:W1:Y:S01]  /*0060*/  S2R R3, SR_CTAID.Y ;  /* 0x0000000000037919 */ /* 0x000e620000002600 */
[----:B------:R-:W1:Y:S01]  /*0070*/  S2R R2, SR_TID.Y ;  /* 0x0000000000027919 */ /* 0x000e620000002200 */
[----:B0-----:R-:W-:-:S05]  /*0080*/  IMAD R0, R0, UR5, R7 ;  /* 0x0000000500007c24 */ /* 0x001fca000f8e0207 */
[----:B--2---:R-:W-:Y:S01]  /*0090*/  ISETP.GE.AND P0, PT, R0, R5, PT ;  /* 0x000000050000720c */ /* 0x004fe20003f06270 */
[----:B-1----:R-:W-:-:S05]  /*00a0*/  IMAD R3, R3, UR4, R2 ;  /* 0x0000000403037c24 */ /* 0x002fca000f8e0202 */
[----:B------:R-:W-:-:S13]  /*00b0*/  ISETP.GE.OR P0, PT, R3, R4, P0 ;  /* 0x000000040300720c */ /* 0x000fda0000706670 */
[----:B------:R-:W-:Y:S05]  /*00c0*/  @P0 EXIT ;  /* 0x000000000000094d */ /* 0x000fea0003800000 */
[----:B------:R-:W0:Y:S01]  /*00d0*/  LDCU UR8, c[0x0][0x3a0] ;  /* 0x00007400ff0877ac */ /* 0x000e220008000800 */
[----:B------:R-:W-:Y:S01]  /*00e0*/  HFMA2 R17, -RZ, RZ, 0, 0 ;  /* 0x00000000ff117431 */ /* 0x000fe200000001ff */
[----:B------:R-:W1:Y:S01]  /*00f0*/  LDCU.64 UR6, c[0x0][0x358] ;  /* 0x00006b00ff0677ac */ /* 0x000e620008000a00 */
[----:B0-----:R-:W-:-:S09]  /*0100*/  UISETP.GE.AND UP0, UPT, UR8, 0x1, UPT ;  /* 0x000000010800788c */ /* 0x001fd2000bf06270 */
[----:B-1----:R-:W-:Y:S05]  /*0110*/  BRA.U !UP0, `(.L_x_0) ;  /* 0x0000000908b47547 */ /* 0x002fea000b800000 */
[----:B------:R-:W-:Y:S01]  /*0120*/  UIADD3 UR4, UPT, UPT, UR8, -0x1, URZ ;  /* 0xffffffff08047890 */ /* 0x000fe2000fffe0ff */
[----:B------:R-:W-:Y:S01]  /*0130*/  MOV R17, RZ ;  /* 0x000000ff00117202 */ /* 0x000fe20000000f00 */
[----:B------:R-:W-:Y:S01]  /*0140*/  ULOP3.LUT UR5, UR8, 0x3, URZ, 0xc0, !UPT ;  /* 0x0000000308057892 */ /* 0x000fe2000f8ec0ff */
[----:B------:R-:W-:Y:S01]  /*0150*/  MOV R2, RZ ;  /* 0x000000ff00027202 */ /* 0x000fe20000000f00 */
[----:B------:R-:W-:-:S09]  /*0160*/  UISETP.GE.U32.AND UP0, UPT, UR4, 0x3, UPT ;  /* 0x000000030400788c */ /* 0x000fd2000bf06070 */
[----:B------:R-:W-:Y:S05]  /*0170*/  BRA.U !UP0, `(.L_x_1) ;  /* 0x0000000908587547 */ /* 0x000fea000b800000 */
[----:B------:R-:W0:Y:S01]  /*0180*/  LDC.64 R6, c[0x0][0x380] ;  /* 0x0000e000ff067b82 */ /* 0x000e220000000a00 */
[----:B------:R-:W-:Y:S02]  /*0190*/  UIADD3 UR4, UPT, UPT, -UR5, UR8, URZ ;  /* 0x0000000805047290 */ /* 0x000fe4000fffe1ff */
[----:B------:R-:W-:Y:S02]  /*01a0*/  IMAD R9, R3, UR8, RZ ;  /* 0x0000000803097c24 */ /* 0x000fe4000f8e02ff */
[----:B------:R-:W-:-:S03]  /*01b0*/  UISETP.GT.AND UP0, UPT, UR4, URZ, UPT ;  /* 0x000000ff0400728c */ /* 0x000fc6000bf04270 */
[----:B------:R-:W1:Y:S01]  /*01c0*/  LDC.64 R28, c[0x0][0x388] ;  /* 0x0000e200ff1c7b82 */ /* 0x000e620000000a00 */
[----:B0-----:R-:W-:-:S03]  /*01d0*/  IMAD.WIDE R6, R9, 0x4, R6 ;  /* 0x0000000409067825 */ /* 0x001fc600078e0206 */
[----:B------:R-:W-:Y:S01]  /*01e0*/  IADD3 R12, P0, PT, R6, 0x8, RZ ;  /* 0x00000008060c7810 */ /* 0x000fe20007f1e0ff */
[----:B-1----:R-:W-:-:S03]  /*01f0*/  IMAD.WIDE R28, R0, 0x4, R28 ;  /* 0x00000004001c7825 */ /* 0x002fc600078e021c */
[----:B------:R-:W-:Y:S01]  /*0200*/  IADD3.X R13, PT, PT, RZ, R7, RZ, P0, !PT ;  /* 0x00000007ff0d7210 */ /* 0x000fe200007fe4ff */
[----:B------:R-:W-:Y:S08]  /*0210*/  BRA.U !UP0, `(.L_x_2) ;  /* 0x0000000508d07547 */ /* 0x000ff0000b800000 */
[----:B------:R-:W-:Y:S02]  /*0220*/  UISETP.GT.AND UP1, UPT, UR4, 0xc, UPT ;  /* 0x0000000c0400788c */ /* 0x000fe4000bf24270 */
[----:B------:R-:W-:-:S07]  /*0230*/  UPLOP3.LUT UP0, UPT, UPT, UPT, UPT, 0x80, 0x8 ;  /* 0x000000000008789c */ /* 0x000fce0003f0f070 */
[----:B------:R-:W-:Y:S05]  /*0240*/  BRA.U !UP1, `(.L_x_3) ;  /* 0x00000005091c7547 */ /* 0x000fea000b800000 */
[----:B------:R-:W-:-:S11]  /*0250*/  UPLOP3.LUT UP0, UPT, UPT, UPT, UPT, 0x40, 0x4 ;  /* 0x000000000004789c */ /* 0x000fd60003f0e870 */
.L_x_4:
[C---:B------:R-:W-:Y:S01]  /*0260*/  IMAD.WIDE R6, R5.reuse, 0x4, R28 ;  /* 0x0000000405067825 */ /* 0x040fe200078e021c */
[----:B------:R-:W2:Y:S04]  /*0270*/  LDG.E R16, desc[UR6][R12.64+-0x8] ;  /* 0xfffff8060c107981 */ /* 0x000ea8000c1e1900 */
[----:B------:R-:W2:Y:S01]  /*0280*/  LDG.E R28, desc[UR6][R28.64] ;  /* 0x000000061c1c7981 */ /* 0x000ea2000c1e1900 */
[----:B------:R-:W-:-:S03]  /*0290*/  IMAD.WIDE R26, R5, 0x4, R6 ;  /* 0x00000004051a7825 */ /* 0x000fc600078e0206 */
[----:B------:R-:W3:Y:S04]  /*02a0*/  LDG.E R18, desc[UR6][R6.64] ;  /* 0x0000000606127981 */ /* 0x000ee8000c1e1900 */
[----:B------:R-:W3:Y:S01]  /*02b0*/  LDG.E R19, desc[UR6][R12.64+-0x4] ;  /* 0xfffffc060c137981 */ /* 0x000ee2000c1e1900 */
[----:B------:R-:W-:-:S03]  /*02c0*/  IMAD.WIDE R24, R5, 0x4, R26 ;  /* 0x0000000405187825 */ /* 0x000fc600078e021a */
[----:B------:R-:W4:Y:S04]  /*02d0*/  LDG.E R27, desc[UR6][R26.64] ;  /* 0x000000061a1b7981 */ /* 0x000f28000c1e1900 */
[----:B------:R-:W4:Y:S01]  /*02e0*/  LDG.E R20, desc[UR6][R12.64] ;  /* 0x000000060c147981 */ /* 0x000f22000c1e1900 */
[----:B------:R-:W-:-:S03]  /*02f0*/  IMAD.WIDE R14, R5, 0x4, R24 ;  /* 0x00000004050e7825 */ /* 0x000fc600078e0218 */
[----:B------:R-:W5:Y:S04]  /*0300*/  LDG.E R21, desc[UR6][R24.64] ;  /* 0x0000000618157981 */ /* 0x000f68000c1e1900 */
[----:B------:R-:W5:Y:S01]  /*0310*/  LDG.E R8, desc[UR6][R12.64+0x4] ;  /* 0x000004060c087981 */ /* 0x000f62000c1e1900 */
[----:B------:R-:W-:-:S03]  /*0320*/  IMAD.WIDE R22, R5, 0x4, R14 ;  /* 0x0000000405167825 */ /* 0x000fc600078e020e */
[----:B------:R-:W5:Y:S04]  /*0330*/  LDG.E R4, desc[UR6][R14.64] ;  /* 0x000000060e047981 */ /* 0x000f68000c1e1900 */
[----:B------:R-:W5:Y:S04]  /*0340*/  LDG.E R11, desc[UR6][R12.64+0x8] ;  /* 0x000008060c0b7981 */ /* 0x000f68000c1e1900 */
[----:B------:R0:W5:Y:S04]  /*0350*/  LDG.E R10, desc[UR6][R22.64] ;  /* 0x00000006160a7981 */ /* 0x000168000c1e1900 */
[----:B------:R-:W5:Y:S04]  /*0360*/  LDG.E R7, desc[UR6][R12.64+0xc] ;  /* 0x00000c060c077981 */ /* 0x000f68000c1e1900 */
[----:B------:R-:W5:Y:S01]  /*0370*/  LDG.E R9, desc[UR6][R12.64+0x10] ;  /* 0x000010060c097981 */ /* 0x000f62000c1e1900 */
[----:B0-----:R-:W-:-:S03]  /*0380*/  IMAD.WIDE R22, R5, 0x4, R22 ;  /* 0x0000000405167825 */ /* 0x001fc600078e0216 */
[----:B------:R-:W5:Y:S04]  /*0390*/  LDG.E R26, desc[UR6][R12.64+0x14] ;  /* 0x000014060c1a7981 */ /* 0x000f68000c1e1900 */
[----:B------:R-:W5:Y:S01]  /*03a0*/  LDG.E R6, desc[UR6][R22.64] ;  /* 0x0000000616067981 */ /* 0x000f62000c1e1900 */
[----:B------:R-:W-:-:S05]  /*03b0*/  IMAD.WIDE R24, R5, 0x4, R22 ;  /* 0x0000000405187825 */ /* 0x000fca00078e0216 */
[----:B------:R3:W5:Y:S01]  /*03c0*/  LDG.E R29, desc[UR6][R24.64] ;  /* 0x00000006181d7981 */ /* 0x000762000c1e1900 */
[----:B------:R-:W-:-:S03]  /*03d0*/  IMAD.WIDE R14, R5, 0x4, R24 ;  /* 0x00000004050e7825 */ /* 0x000fc600078e0218 */
[----:B------:R-:W5:Y:S01]  /*03e0*/  LDG.E R25, desc[UR6][R12.64+0x1c] ;  /* 0x00001c060c197981 */ /* 0x000f62000c1e1900 */
[----:B--2---:R-:W-:Y:S01]  /*03f0*/  FFMA R28, R28, R16, R17 ;  /* 0x000000101c1c7223 */ /* 0x004fe20000000011 */
[C---:B------:R-:W-:Y:S02]  /*0400*/  IMAD.WIDE R16, R5.reuse, 0x4, R14 ;  /* 0x0000000405107825 */ /* 0x040fe400078e020e */
[----:B------:R-:W2:Y:S02]  /*0410*/  LDG.E R14, desc[UR6][R14.64] ;  /* 0x000000060e0e7981 */ /* 0x000ea4000c1e1900 */
[----:B---3--:R-:W-:Y:S01]  /*0420*/  FFMA R24, R18, R19, R28 ;  /* 0x0000001312187223 */ /* 0x008fe2000000001c */
[C---:B------:R-:W-:Y:S01]  /*0430*/  IMAD.WIDE R18, R5.reuse, 0x4, R16 ;  /* 0x0000000405127825 */ /* 0x040fe200078e0210 */
[----:B------:R0:W3:Y:S04]  /*0440*/  LDG.E R28, desc[UR6][R16.64] ;  /* 0x00000006101c7981 */ /* 0x0000e8000c1e1900 */
[----:B------:R-:W3:Y:S01]  /*0450*/  LDG.E R15, desc[UR6][R12.64+0x24] ;  /* 0x000024060c0f7981 */ /* 0x000ee2000c1e1900 */
[----:B------:R-:W-:-:S04]  /*0460*/  IMAD.WIDE R22, R5, 0x4, R18 ;  /* 0x0000000405167825 */ /* 0x000fc800078e0212 */
[----:B----4-:R-:W-:Y:S02]  /*0470*/  FFMA R20, R27, R20, R24 ;  /* 0x000000141b147223 */ /* 0x010fe40000000018 */
[----:B------:R-:W2:Y:S04]  /*0480*/  LDG.E R27, desc[UR6][R12.64+0x18] ;  /* 0x000018060c1b7981 */ /* 0x000ea8000c1e1900 */
[----:B------:R-:W4:Y:S01]  /*0490*/  LDG.E R18, desc[UR6][R18.64] ;  /* 0x0000000612127981 */ /* 0x000f22000c1e1900 */
[----:B-----5:R-:W-:Y:S01]  /*04a0*/  FFMA R24, R21, R8, R20 ;  /* 0x0000000815187223 */ /* 0x020fe20000000014 */
[C---:B------:R-:W-:Y:S02]  /*04b0*/  IMAD.WIDE R20, R5.reuse, 0x4, R22 ;  /* 0x0000000405147825 */ /* 0x040fe400078e0216 */
[----:B------:R-:W4:Y:S04]  /*04c0*/  LDG.E R8, desc[UR6][R12.64+0x20] ;  /* 0x000020060c087981 */ /* 0x000f28000c1e1900 */
[----:B------:R-:W5:Y:S01]  /*04d0*/  LDG.E R22, desc[UR6][R22.64] ;  /* 0x0000000616167981 */ /* 0x000f62000c1e1900 */
[----:B0-----:R-:W-:-:S04]  /*04e0*/  IMAD.WIDE R16, R5, 0x4, R20 ;  /* 0x0000000405107825 */ /* 0x001fc800078e0214 */
[----:B------:R-:W-:Y:S02]  /*04f0*/  FFMA R11, R4, R11, R24 ;  /* 0x0000000b040b7223 */ /* 0x000fe40000000018 */
[----:B------:R-:W5:Y:S04]  /*0500*/  LDG.E R4, desc[UR6][R20.64] ;  /* 0x0000000614047981 */ /* 0x000f68000c1e1900 */
[----:B------:R-:W5:Y:S01]  /*0510*/  LDG.E R24, desc[UR6][R12.64+0x28] ;  /* 0x000028060c187981 */ /* 0x000f62000c1e1900 */
[----:B------:R-:W-:Y:S01]  /*0520*/  FFMA R7, R10, R7, R11 ;  /* 0x000000070a077223 */ /* 0x000fe2000000000b */
[C---:B------:R-:W-:Y:S02]  /*0530*/  IMAD.WIDE R10, R5.reuse, 0x4, R16 ;  /* 0x00000004050a7825 */ /* 0x040fe400078e0210 */
[----:B------:R0:W5:Y:S04]  /*0540*/  LDG.E R19, desc[UR6][R16.64] ;  /* 0x0000000610137981 */ /* 0x000168000c1e1900 */
[----:B------:R-:W5:Y:S04]  /*0550*/  LDG.E R23, desc[UR6][R12.64+0x2c] ;  /* 0x00002c060c177981 */ /* 0x000f68000c1e1900 */
[----:B------:R-:W5:Y:S01]  /*0560*/  LDG.E R20, desc[UR6][R12.64+0x30] ;  /* 0x000030060c147981 */ /* 0x000f62000c1e1900 */
[----:B0-----:R-:W-:Y:S01]  /*0570*/  FFMA R16, R6, R9, R7 ;  /* 0x0000000906107223 */ /* 0x001fe20000000007 */
[----:B------:R-:W-:-:S02]  /*0580*/  IMAD.WIDE R6, R5, 0x4, R10 ;  /* 0x0000000405067825 */ /* 0x000fc400078e020a */
[----:B------:R-:W5:Y:S02]  /*0590*/  LDG.E R9, desc[UR6][R10.64] ;  /* 0x000000060a097981 */ /* 0x000f64000c1e1900 */
[----:B------:R-:W-:Y:S02]  /*05a0*/  FFMA R29, R29, R26, R16 ;  /* 0x0000001a1d1d7223 */ /* 0x000fe40000000010 */
[----:B------:R-:W5:Y:S04]  /*05b0*/  LDG.E R21, desc[UR6][R6.64] ;  /* 0x0000000606157981 */ /* 0x000f68000c1e1900 */
[----:B------:R0:W5:Y:S01]  /*05c0*/  LDG.E R26, desc[UR6][R12.64+0x34] ;  /* 0x000034060c1a7981 */ /* 0x000162000c1e1900 */
[----:B------:R-:W-:-:S04]  /*05d0*/  UIADD3 UR4, UPT, UPT, UR4, -0x10, URZ ;  /* 0xfffffff004047890 */ /* 0x000fc8000fffe0ff */
[----:B------:R-:W-:Y:S01]  /*05e0*/  UISETP.GT.AND UP1, UPT, UR4, 0xc, UPT ;  /* 0x0000000c0400788c */ /* 0x000fe2000bf24270 */
[----:B------:R-:W-:Y:S02]  /*05f0*/  IADD3 R2, PT, PT, R2, 0x10, RZ ;  /* 0x0000001002027810 */ /* 0x000fe40007ffe0ff */
[----:B0-----:R-:W-:-:S04]  /*0600*/  IADD3 R12, P0, PT, R12, 0x40, RZ ;  /* 0x000000400c0c7810 */ /* 0x001fc80007f1e0ff */
[----:B------:R-:W-:Y:S01]  /*0610*/  IADD3.X R13, PT, PT, RZ, R13, RZ, P0, !PT ;  /* 0x0000000dff0d7210 */ /* 0x000fe200007fe4ff */
[----:B--2---:R-:W-:-:S04]  /*0620*/  FFMA R27, R14, R27, R29 ;  /* 0x0000001b0e1b7223 */ /* 0x004fc8000000001d */
[----:B---3--:R-:W-:-:S04]  /*0630*/  FFMA R25, R28, R25, R27 ;  /* 0x000000191c197223 */ /* 0x008fc8000000001b */
[----:B----4-:R-:W-:-:S04]  /*0640*/  FFMA R25, R18, R8, R25 ;  /* 0x0000000812197223 */ /* 0x010fc80000000019 */
[----:B-----5:R-:W-:-:S04]  /*0650*/  FFMA R15, R22, R15, R25 ;  /* 0x0000000f160f7223 */ /* 0x020fc80000000019 */
[----:B------:R-:W-:-:S04]  /*0660*/  FFMA R4, R4, R24, R15 ;  /* 0x0000001804047223 */ /* 0x000fc8000000000f */
[----:B------:R-:W-:Y:S01]  /*0670*/  FFMA R4, R19, R23, R4 ;  /* 0x0000001713047223 */ /* 0x000fe20000000004 */
[----:B------:R-:W-:-:S04]  /*0680*/  IMAD.WIDE R28, R5, 0x4, R6 ;  /* 0x00000004051c7825 */ /* 0x000fc800078e0206 */
[----:B------:R-:W-:-:S04]  /*0690*/  FFMA R4, R9, R20, R4 ;  /* 0x0000001409047223 */ /* 0x000fc80000000004 */
[----:B------:R-:W-:Y:S01]  /*06a0*/  FFMA R17, R21, R26, R4 ;  /* 0x0000001a15117223 */ /* 0x000fe20000000004 */
[----:B------:R-:W-:Y:S06]  /*06b0*/  BRA.U UP1, `(.L_x_4) ;  /* 0xfffffff901e87547 */ /* 0x000fec000b83ffff */
.L_x_3:
[----:B------:R-:W-:-:S09]  /*06c0*/  UISETP.GT.AND UP1, UPT, UR4, 0x4, UPT ;  /* 0x000000040400788c */ /* 0x000fd2000bf24270 */
[----:B------:R-:W-:Y:S05]  /*06d0*/  BRA.U !UP1, `(.L_x_5) ;  /* 0x0000000109987547 */ /* 0x000fea000b800000 */
[C---:B------:R-:W-:Y:S01]  /*06e0*/  IMAD.WIDE R8, R5.reuse, 0x4, R28 ;  /* 0x0000000405087825 */ /* 0x040fe200078e021c */
[----:B------:R-:W2:Y:S04]  /*06f0*/  LDG.E R16, desc[UR6][R28.64] ;  /* 0x000000061c107981 */ /* 0x000ea8000c1e1900 */
[----:B------:R-:W2:Y:S01]  /*0700*/  LDG.E R20, desc[UR6][R12.64+-0x8] ;  /* 0xfffff8060c147981 */ /* 0x000ea2000c1e1900 */
[----:B------:R-:W-:-:S03]  /*0710*/  IMAD.WIDE R14, R5, 0x4, R8 ;  /* 0x00000004050e7825 */ /* 0x000fc600078e0208 */
[----:B------:R0:W3:Y:S01]  /*0720*/  LDG.E R21, desc[UR6][R8.64] ;  /* 0x0000000608157981 */ /* 0x0000e2000c1e1900 */
[----:B------:R-:W-:-:S03]  /*0730*/  IMAD.WIDE R18, R5, 0x4, R14 ;  /* 0x0000000405127825 */ /* 0x000fc600078e020e */
[----:B------:R-:W3:Y:S04]  /*0740*/  LDG.E R4, desc[UR6][R12.64+-0x4] ;  /* 0xfffffc060c047981 */ /* 0x000ee8000c1e1900 */
[----:B------:R1:W4:Y:S01]  /*0750*/  LDG.E R22, desc[UR6][R14.64] ;  /* 0x000000060e167981 */ /* 0x000322000c1e1900 */
[----:B------:R-:W-:-:S03]  /*0760*/  IMAD.WIDE R6, R5, 0x4, R18 ;  /* 0x0000000405067825 */ /* 0x000fc600078e0212 */
[----:B------:R-:W4:Y:S01]  /*0770*/  LDG.E R23, desc[UR6][R12.64] ;  /* 0x000000060c177981 */ /* 0x000f22000c1e1900 */
[----:B0-----:R-:W-:-:S03]  /*0780*/  IMAD.WIDE R8, R5, 0x4, R6 ;  /* 0x0000000405087825 */ /* 0x001fc600078e0206 */
[----:B------:R-:W5:Y:S04]  /*0790*/  LDG.E R18, desc[UR6][R18.64] ;  /* 0x0000000612127981 */ /* 0x000f68000c1e1900 */
[----:B------:R-:W5:Y:S01]  /*07a0*/  LDG.E R25, desc[UR6][R12.64+0x4] ;  /* 0x000004060c197981 */ /* 0x000f62000c1e1900 */
[----:B------:R-:W-:-:S03]  /*07b0*/  IMAD.WIDE R10, R5, 0x4, R8 ;  /* 0x00000004050a7825 */ /* 0x000fc600078e0208 */
[----:B------:R-:W5:Y:S04]  /*07c0*/  LDG.E R6, desc[UR6][R6.64] ;  /* 0x0000000606067981 */ /* 0x000f68000c1e1900 */
[----:B------:R-:W5:Y:S01]  /*07d0*/  LDG.E R27, desc[UR6][R12.64+0x8] ;  /* 0x000008060c1b7981 */ /* 0x000f62000c1e1900 */
[----:B-1----:R-:W-:-:S03]  /*07e0*/  IMAD.WIDE R14, R5, 0x4, R10 ;  /* 0x00000004050e7825 */ /* 0x002fc600078e020a */
[----:B------:R-:W5:Y:S04]  /*07f0*/  LDG.E R8, desc[UR6][R8.64] ;  /* 0x0000000608087981 */ /* 0x000f68000c1e1900 */
[----:B------:R-:W5:Y:S04]  /*0800*/  LDG.E R29, desc[UR6][R12.64+0xc] ;  /* 0x00000c060c1d7981 */ /* 0x000f68000c1e1900 */
[----:B------:R-:W5:Y:S04]  /*0810*/  LDG.E R24, desc[UR6][R10.64] ;  /* 0x000000060a187981 */ /* 0x000f68000c1e1900 */
[----:B------:R-:W5:Y:S04]  /*0820*/  LDG.E R26, desc[UR6][R12.64+0x10] ;  /* 0x000010060c1a7981 */ /* 0x000f68000c1e1900 */
[----:B------:R0:W5:Y:S04]  /*0830*/  LDG.E R28, desc[UR6][R12.64+0x14] ;  /* 0x000014060c1c7981 */ /* 0x000168000c1e1900 */
[----:B------:R-:W5:Y:S01]  /*0840*/  LDG.E R19, desc[UR6][R14.64] ;  /* 0x000000060e137981 */ /* 0x000f62000c1e1900 */
[----:B------:R-:W-:Y:S01]  /*0850*/  IADD3 R2, PT, PT, R2, 0x8, RZ ;  /* 0x0000000802027810 */ /* 0x000fe20007ffe0ff */
[----:B------:R-:W-:-:S02]  /*0860*/  UIADD3 UR4, UPT, UPT, UR4, -0x8, URZ ;  /* 0xfffffff804047890 */ /* 0x000fc4000fffe0ff */
[----:B------:R-:W-:Y:S01]  /*0870*/  UPLOP3.LUT UP0, UPT, UPT, UPT, UPT, 0x40, 0x4 ;  /* 0x000000000004789c */ /* 0x000fe20003f0e870 */
[----:B--2---:R-:W-:-:S04]  /*0880*/  FFMA R16, R16, R20, R17 ;  /* 0x0000001410107223 */ /* 0x004fc80000000011 */
[----:B---3--:R-:W-:-:S04]  /*0890*/  FFMA R21, R21, R4, R16 ;  /* 0x0000000415157223 */ /* 0x008fc80000000010 */
[----:B----4-:R-:W-:-:S04]  /*08a0*/  FFMA R21, R22, R23, R21 ;  /* 0x0000001716157223 */ /* 0x010fc80000000015 */
[----:B-----5:R-:W-:-:S04]  /*08b0*/  FFMA R21, R18, R25, R21 ;  /* 0x0000001912157223 */ /* 0x020fc80000000015 */
[----:B------:R-:W-:Y:S01]  /*08c0*/  FFMA R21, R6, R27, R21 ;  /* 0x0000001b06157223 */ /* 0x000fe20000000015 */
[----:B------:R-:W-:-:S03]  /*08d0*/  IADD3 R4, P0, PT, R12, 0x20, RZ ;  /* 0x000000200c047810 */ /* 0x000fc60007f1e0ff */
[----:B------:R-:W-:Y:S01]  /*08e0*/  FFMA R21, R8, R29, R21 ;  /* 0x0000001d08157223 */ /* 0x000fe20000000015 */
[----:B0-----:R-:W-:Y:S02]  /*08f0*/  IADD3.X R13, PT, PT, RZ, R13, RZ, P0, !PT ;  /* 0x0000000dff0d7210 */ /* 0x001fe400007fe4ff */
[----:B------:R-:W-:Y:S01]  /*0900*/  MOV R12, R4 ;  /* 0x00000004000c7202 */ /* 0x000fe20000000f00 */
[----:B------:R-:W-:-:S04]  /*0910*/  FFMA R24, R24, R26, R21 ;  /* 0x0000001a18187223 */ /* 0x000fc80000000015 */
[----:B------:R-:W-:Y:S01]  /*0920*/  FFMA R17, R19, R28, R24 ;  /* 0x0000001c13117223 */ /* 0x000fe20000000018 */
[----:B------:R-:W-:-:S07]  /*0930*/  IMAD.WIDE R28, R5, 0x4, R14 ;  /* 0x00000004051c7825 */ /* 0x000fce00078e020e */
.L_x_5:
[----:B------:R-:W-:-:S09]  /*0940*/  UISETP.NE.OR UP0, UPT, UR4, URZ, UP0 ;  /* 0x000000ff0400728c */ /* 0x000fd20008705670 */
[----:B------:R-:W-:Y:S05]  /*0950*/  BRA.U !UP0, `(.L_x_1) ;  /* 0x0000000108607547 */ /* 0x000fea000b800000 */
.L_x_2:
        /* <DEDUP_REMOVED lines=8> */
[----:B------:R-:W4:Y:S04]  /*09e0*/  LDG.E R16, desc[UR6][R12.64] ;  /* 0x000000060c107981 */ /* 0x000f28000c1e1900 */
[----:B------:R0:W5:Y:S04]  /*09f0*/  LDG.E R18, desc[UR6][R12.64+0x4] ;  /* 0x000004060c127981 */ /* 0x000168000c1e1900 */
[----:B------:R-:W5:Y:S01]  /*0a00*/  LDG.E R19, desc[UR6][R6.64] ;  /* 0x0000000606137981 */ /* 0x000f62000c1e1900 */
[----:B------:R-:W-:-:S04]  /*0a10*/  UIADD3 UR4, UPT, UPT, UR4, -0x4, URZ ;  /* 0xfffffffc04047890 */ /* 0x000fc8000fffe0ff */
[----:B------:R-:W-:Y:S01]  /*0a20*/  UISETP.NE.AND UP0, UPT, UR4, URZ, UPT ;  /* 0x000000ff0400728c */ /* 0x000fe2000bf05270 */
[----:B------:R-:W-:Y:S01]  /*0a30*/  IADD3 R2, PT, PT, R2, 0x4, RZ ;  /* 0x0000000402027810 */ /* 0x000fe20007ffe0ff */
[----:B--2---:R-:W-:-:S04]  /*0a40*/  FFMA R4, R28, R4, R17 ;  /* 0x000000041c047223 */ /* 0x004fc80000000011 */
[----:B---3--:R-:W-:Y:S01]  /*0a50*/  FFMA R4, R9, R14, R4 ;  /* 0x0000000e09047223 */ /* 0x008fe20000000004 */
[----:B------:R-:W-:Y:S01]  /*0a60*/  IADD3 R14, P0, PT, R12, 0x10, RZ ;  /* 0x000000100c0e7810 */ /* 0x000fe20007f1e0ff */
[----:B------:R-:W-:-:S04]  /*0a70*/  IMAD.WIDE R28, R5, 0x4, R6 ;  /* 0x00000004051c7825 */ /* 0x000fc800078e0206 */
[----:B----4-:R-:W-:Y:S01]  /*0a80*/  FFMA R4, R15, R16, R4 ;  /* 0x000000100f047223 */ /* 0x010fe20000000004 */
[----:B------:R-:W-:Y:S02]  /*0a90*/  IADD3.X R15, PT, PT, RZ, R13, RZ, P0, !PT ;  /* 0x0000000dff0f7210 */ /* 0x000fe400007fe4ff */
[----:B0-----:R-:W-:Y:S02]  /*0aa0*/  MOV R12, R14 ;  /* 0x0000000e000c7202 */ /* 0x001fe40000000f00 */
[----:B------:R-:W-:Y:S01]  /*0ab0*/  MOV R13, R15 ;  /* 0x0000000f000d7202 */ /* 0x000fe20000000f00 */
[----:B-----5:R-:W-:Y:S01]  /*0ac0*/  FFMA R17, R19, R18, R4 ;  /* 0x0000001213117223 */ /* 0x020fe20000000004 */
[----:B------:R-:W-:Y:S06]  /*0ad0*/  BRA.U UP0, `(.L_x_2) ;  /* 0xfffffffd00a07547 */ /* 0x000fec000b83ffff */
.L_x_1:
[----:B------:R-:W-:-:S09]  /*0ae0*/  UISETP.NE.AND UP0, UPT, UR5, URZ, UPT ;  /* 0x000000ff0500728c */ /* 0x000fd2000bf05270 */
[----:B------:R-:W-:Y:S05]  /*0af0*/  BRA.U !UP0, `(.L_x_0) ;  /* 0x00000001083c7547 */ /* 0x000fea000b800000 */
[----:B------:R-:W0:Y:S01]  /*0b00*/  LDC.64 R6, c[0x0][0x380] ;  /* 0x0000e000ff067b82 */ /* 0x000e220000000a00 */
[----:B------:R-:W-:Y:S02]  /*0b10*/  IMAD R13, R3, UR8, R2 ;  /* 0x00000008030d7c24 */ /* 0x000fe4000f8e0202 */
[----:B------:R-:W-:-:S05]  /*0b20*/  IMAD R11, R2, R5, R0 ;  /* 0x00000005020b7224 */ /* 0x000fca00078e0200 */
[----:B------:R-:W1:Y:S01]  /*0b30*/  LDC.64 R8, c[0x0][0x388] ;  /* 0x0000e200ff087b82 */ /* 0x000e620000000a00 */
[----:B0-----:R-:W-:-:S04]  /*0b40*/  IMAD.WIDE R6, R13, 0x4, R6 ;  /* 0x000000040d067825 */ /* 0x001fc800078e0206 */
[----:B-1----:R-:W-:-:S07]  /*0b50*/  IMAD.WIDE R8, R11, 0x4, R8 ;  /* 0x000000040b087825 */ /* 0x002fce00078e0208 */
.L_x_6:
[----:B------:R0:W2:Y:S04]  /*0b60*/  LDG.E R2, desc[UR6][R8.64] ;  /* 0x0000000608027981 */ /* 0x0000a8000c1e1900 */
[----:B------:R1:W2:Y:S01]  /*0b70*/  LDG.E R4, desc[UR6][R6.64] ;  /* 0x0000000606047981 */ /* 0x0002a2000c1e1900 */
[----:B------:R-:W-:-:S04]  /*0b80*/  UIADD3 UR5, UPT, UPT, UR5, -0x1, URZ ;  /* 0xffffffff05057890 */ /* 0x000fc8000fffe0ff */
[----:B------:R-:W-:Y:S01]  /*0b90*/  UISETP.NE.AND UP0, UPT, UR5, URZ, UPT ;  /* 0x000000ff0500728c */ /* 0x000fe2000bf05270 */
[----:B0-----:R-:W-:Y:S01]  /*0ba0*/  IMAD.WIDE R8, R5, 0x4, R8 ;  /* 0x0000000405087825 */ /* 0x001fe200078e0208 */
[----:B-1----:R-:W-:-:S04]  /*0bb0*/  IADD3 R6, P0, PT, R6, 0x4, RZ ;  /* 0x0000000406067810 */ /* 0x002fc80007f1e0ff */
[----:B------:R-:W-:Y:S01]  /*0bc0*/  IADD3.X R7, PT, PT, RZ, R7, RZ, P0, !PT ;  /* 0x00000007ff077210 */ /* 0x000fe200007fe4ff */
[----:B--2---:R-:W-:Y:S02]  /*0bd0*/  FFMA R17, R2, R4, R17 ;  /* 0x0000000402117223 */ /* 0x004fe40000000011 */
[----:B------:R-:W-:Y:S06]  /*0be0*/  BRA.U UP0, `(.L_x_6) ;  /* 0xfffffffd00dc7547 */ /* 0x000fec000b83ffff */
.L_x_0:
[----:B------:R-:W0:Y:S01]  /*0bf0*/  LDC.64 R6, c[0x0][0x390] ;  /* 0x0000e400ff067b82 */ /* 0x000e220000000a00 */
[----:B------:R-:W-:-:S04]  /*0c00*/  IMAD R3, R3, R5, R0 ;  /* 0x0000000503037224 */ /* 0x000fc800078e0200 */
[----:B0-----:R-:W-:-:S05]  /*0c10*/  IMAD.WIDE R2, R3, 0x4, R6 ;  /* 0x0000000403027825 */ /* 0x001fca00078e0206 */
[----:B------:R-:W-:Y:S01]  /*0c20*/  STG.E desc[UR6][R2.64], R17 ;  /* 0x0000001102007986 */ /* 0x000fe2000c101906 */
[----:B------:R-:W-:Y:S05]  /*0c30*/  EXIT ;  /* 0x000000000000794d */ /* 0x000fea0003800000 */
.L_x_7:
[----:B------:R-:W-:-:S00]  /*0c40*/  BRA `(.L_x_7) ;  /* 0xfffffffc00fc7947 */ /* 0x000fc0000383ffff */
[----:B------:R-:W-:-:S00]  /*0c50*/  NOP ;  /* 0x0000000000007918 */ /* 0x000fc00000000000 */
        /* <DEDUP_REMOVED lines=10> */
.L_x_8:


//--------------------- .nv.shared.reserved.0     --------------------------
	.section	.nv.shared.reserved.0,"aw",@nobits
	.weak		__nv_reservedSMEM_offset_0_alias
	.size		__nv_reservedSMEM_offset_0_alias, 0, 64
	.other		__nv_reservedSMEM_offset_0_alias,@"STO_CUDA_RESERVED_SHARED STV_DEFAULT"
__nv_reservedSMEM_offset_0_alias:
	.zero		0
	.zero		64


//--------------------- .nv.constant0._Z13matmul_kernelPfS_S_iii --------------------------
	.section	.nv.constant0._Z13matmul_kernelPfS_S_iii,"a",@progbits
	.sectionflags	@""
	.align	4
.nv.constant0._Z13matmul_kernelPfS_S_iii:
	.zero		932


//--------------------- SYMBOLS --------------------------

	.type		.nv.reservedSmem.offset0,@object
	.size		.nv.reservedSmem.offset0,0x4
